//
// Generated by NVIDIA NVVM Compiler
//
// Compiler Build ID: CL-36424714
// Cuda compilation tools, release 13.0, V13.0.88
// Based on NVVM 20.0.0
//

.version 9.0
.target sm_100
.address_size 64

	// .globl	vector_equals

.visible .entry vector_equals(
	.param .u32 vector_equals_param_0,
	.param .u64 .ptr .align 1 vector_equals_param_1,
	.param .u32 vector_equals_param_2,
	.param .u32 vector_equals_param_3,
	.param .u64 .ptr .align 1 vector_equals_param_4,
	.param .u32 vector_equals_param_5,
	.param .u32 vector_equals_param_6,
	.param .u64 .ptr .align 1 vector_equals_param_7
)
{
	.reg .pred 	%p<3>;
	.reg .b32 	%r<14>;
	.reg .b32 	%f<3>;
	.reg .b64 	%rd<11>;

	ld.param.u32 	%r6, [vector_equals_param_0];
	ld.param.u64 	%rd1, [vector_equals_param_1];
	ld.param.u32 	%r2, [vector_equals_param_2];
	ld.param.u32 	%r3, [vector_equals_param_3];
	ld.param.u64 	%rd2, [vector_equals_param_4];
	ld.param.u32 	%r4, [vector_equals_param_5];
	ld.param.u32 	%r5, [vector_equals_param_6];
	ld.param.u64 	%rd3, [vector_equals_param_7];
	mov.u32 	%r7, %ctaid.x;
	mov.u32 	%r8, %ntid.x;
	mov.u32 	%r9, %tid.x;
	mad.lo.s32 	%r1, %r7, %r8, %r9;
	setp.ge.s32 	%p1, %r1, %r6;
	@%p1 bra 	$L__BB0_3;
	cvta.to.global.u64 	%rd4, %rd1;
	cvta.to.global.u64 	%rd5, %rd2;
	mad.lo.s32 	%r10, %r3, %r1, %r2;
	mad.lo.s32 	%r11, %r5, %r1, %r4;
	mul.wide.s32 	%rd6, %r10, 4;
	add.s64 	%rd7, %rd4, %rd6;
	ld.global.f32 	%f1, [%rd7];
	mul.wide.s32 	%rd8, %r11, 4;
	add.s64 	%rd9, %rd5, %rd8;
	ld.global.f32 	%f2, [%rd9];
	setp.eq.f32 	%p2, %f1, %f2;
	@%p2 bra 	$L__BB0_3;
	cvta.to.global.u64 	%rd10, %rd3;
	ld.global.u32 	%r12, [%rd10];
	add.s32 	%r13, %r12, 1;
	st.global.u32 	[%rd10], %r13;
$L__BB0_3:
	ret;

}


// ===== COMPILED SASS (sm_100) =====

	.target	sm_100

	.elftype	@"ET_EXEC"


//--------------------- .note.nv.tkinfo           --------------------------
	.section	.note.nv.tkinfo,"",@"SHT_NOTE"
	.sectionflags	@"SHF_NOTE_NV_TKINFO"
	.tkinfo
        /*0018*/ 	.word	0x00000002
        /*0030*/ 	.string	""
        /*0030*/ 	.string	"ptxas"
        /*0030*/ 	.string	"Cuda compilation tools, release 13.0, V13.0.88"
        /*0030*/ 	.string	"Build cuda_13.0.r13.0/compiler.36424714_0"
        /*0030*/ 	.string	"-arch sm_100 -m 64 "



//--------------------- .note.nv.cuinfo           --------------------------
	.section	.note.nv.cuinfo,"",@"SHT_NOTE"
	.sectionflags	@"SHF_NOTE_NV_CUINFO"
        /*0018*/ 	.short	0x0002
        /*001a*/ 	.short	0x0064
        /*001c*/ 	.short	0x0082
	.zero		2


//--------------------- .nv.info                  --------------------------
	.section	.nv.info,"",@"SHT_CUDA_INFO"
	.align	4


	//----- nvinfo : EIATTR_REGCOUNT
	.align		4
        /*0000*/ 	.byte	0x04, 0x2f
        /*0002*/ 	.short	(.L_1 - .L_0)
	.align		4
.L_0:
        /*0004*/ 	.word	index@(vector_equals)
        /*0008*/ 	.word	0x0000000c


	//----- nvinfo : EIATTR_FRAME_SIZE
	.align		4
.L_1:
        /*000c*/ 	.byte	0x04, 0x11
        /*000e*/ 	.short	(.L_3 - .L_2)
	.align		4
.L_2:
        /*0010*/ 	.word	index@(vector_equals)
        /*0014*/ 	.word	0x00000000


	//----- nvinfo : EIATTR_MIN_STACK_SIZE
	.align		4
.L_3:
        /*0018*/ 	.byte	0x04, 0x12
        /*001a*/ 	.short	(.L_5 - .L_4)
	.align		4
.L_4:
        /*001c*/ 	.word	index@(vector_equals)
        /*0020*/ 	.word	0x00000000
.L_5:


//--------------------- .nv.compat                --------------------------
	.section	.nv.compat,"",@"SHT_CUDA_COMPAT_INFO"
	.align	4
        /*0000*/ 	.byte	0x02, 0x09, 0x00, 0x00, 0x02, 0x02, 0x01, 0x00, 0x02, 0x05, 0x05, 0x00, 0x03, 0x07, 0x01, 0x01
        /*0010*/ 	.byte	0x02, 0x03, 0x00, 0x00, 0x02, 0x06, 0x01, 0x00, 0x04, 0x0b, 0x08, 0x00, 0x09, 0x00, 0x00, 0x00
        /*0020*/ 	.byte	0x00, 0x00, 0x00, 0x00


//--------------------- .nv.info.vector_equals    --------------------------
	.section	.nv.info.vector_equals,"",@"SHT_CUDA_INFO"
	.sectionflags	@""
	.align	4


	//----- nvinfo : EIATTR_CUDA_API_VERSION
	.align		4
        /*0000*/ 	.byte	0x04, 0x37
        /*0002*/ 	.short	(.L_7 - .L_6)
.L_6:
        /*0004*/ 	.word	0x00000082


	//----- nvinfo : EIATTR_KPARAM_INFO
	.align		4
.L_7:
        /*0008*/ 	.byte	0x04, 0x17
        /*000a*/ 	.short	(.L_9 - .L_8)
.L_8:
        /*000c*/ 	.word	0x00000000
        /*0010*/ 	.short	0x0007
        /*0012*/ 	.short	0x0028
        /*0014*/ 	.byte	0x00, 0xf5, 0x21, 0x00


	//----- nvinfo : EIATTR_KPARAM_INFO
	.align		4
.L_9:
        /*0018*/ 	.byte	0x04, 0x17
        /*001a*/ 	.short	(.L_11 - .L_10)
.L_10:
        /*001c*/ 	.word	0x00000000
        /*0020*/ 	.short	0x0006
        /*0022*/ 	.short	0x0024
        /*0024*/ 	.byte	0x00, 0xf0, 0x11, 0x00


	//----- nvinfo : EIATTR_KPARAM_INFO
	.align		4
.L_11:
        /*0028*/ 	.byte	0x04, 0x17
        /*002a*/ 	.short	(.L_13 - .L_12)
.L_12:
        /*002c*/ 	.word	0x00000000
        /*0030*/ 	.short	0x0005
        /*0032*/ 	.short	0x0020
        /*0034*/ 	.byte	0x00, 0xf0, 0x11, 0x00


	//----- nvinfo : EIATTR_KPARAM_INFO
	.align		4
.L_13:
        /*0038*/ 	.byte	0x04, 0x17
        /*003a*/ 	.short	(.L_15 - .L_14)
.L_14:
        /*003c*/ 	.word	0x00000000
        /*0040*/ 	.short	0x0004
        /*0042*/ 	.short	0x0018
        /*0044*/ 	.byte	0x00, 0xf5, 0x21, 0x00


	//----- nvinfo : EIATTR_KPARAM_INFO
	.align		4
.L_15:
        /*0048*/ 	.byte	0x04, 0x17
        /*004a*/ 	.short	(.L_17 - .L_16)
.L_16:
        /*004c*/ 	.word	0x00000000
        /*0050*/ 	.short	0x0003
        /*0052*/ 	.short	0x0014
        /*0054*/ 	.byte	0x00, 0xf0, 0x11, 0x00


	//----- nvinfo : EIATTR_KPARAM_INFO
	.align		4
.L_17:
        /*0058*/ 	.byte	0x04, 0x17
        /*005a*/ 	.short	(.L_19 - .L_18)
.L_18:
        /*005c*/ 	.word	0x00000000
        /*0060*/ 	.short	0x0002
        /*0062*/ 	.short	0x0010
        /*0064*/ 	.byte	0x00, 0xf0, 0x11, 0x00


	//----- nvinfo : EIATTR_KPARAM_INFO
	.align		4
.L_19:
        /*0068*/ 	.byte	0x04, 0x17
        /*006a*/ 	.short	(.L_21 - .L_20)
.L_20:
        /*006c*/ 	.word	0x00000000
        /*0070*/ 	.short	0x0001
        /*0072*/ 	.short	0x0008
        /*0074*/ 	.byte	0x00, 0xf5, 0x21, 0x00


	//----- nvinfo : EIATTR_KPARAM_INFO
	.align		4
.L_21:
        /*0078*/ 	.byte	0x04, 0x17
        /*007a*/ 	.short	(.L_23 - .L_22)
.L_22:
        /*007c*/ 	.word	0x00000000
        /*0080*/ 	.short	0x0000
        /*0082*/ 	.short	0x0000
        /*0084*/ 	.byte	0x00, 0xf0, 0x11, 0x00


	//----- nvinfo : EIATTR_SPARSE_MMA_MASK
	.align		4
.L_23:
        /*0088*/ 	.byte	0x03, 0x50
        /*008a*/ 	.short	0x0000


	//----- nvinfo : EIATTR_MAXREG_COUNT
	.align		4
        /*008c*/ 	.byte	0x03, 0x1b
        /*008e*/ 	.short	0x00ff


	//----- nvinfo : EIATTR_MERCURY_ISA_VERSION
	.align		4
        /*0090*/ 	.byte	0x03, 0x5f
        /*0092*/ 	.short	0x0101


	//----- nvinfo : EIATTR_VRC_CTA_INIT_COUNT
	.align		4
        /*0094*/ 	.byte	0x02, 0x4a
	.zero		1
	.zero		1


	//----- nvinfo : EIATTR_EXIT_INSTR_OFFSETS
	.align		4
        /*0098*/ 	.byte	0x04, 0x1c
        /*009a*/ 	.short	(.L_25 - .L_24)


	//   ....[0]....
.L_24:
        /*009c*/ 	.word	0x00000070


	//   ....[1]....
        /*00a0*/ 	.word	0x00000140


	//   ....[2]....
        /*00a4*/ 	.word	0x00000190


	//----- nvinfo : EIATTR_CBANK_PARAM_SIZE
	.align		4
.L_25:
        /*00a8*/ 	.byte	0x03, 0x19
        /*00aa*/ 	.short	0x0030


	//----- nvinfo : EIATTR_PARAM_CBANK
	.align		4
        /*00ac*/ 	.byte	0x04, 0x0a
        /*00ae*/ 	.short	(.L_27 - .L_26)
	.align		4
.L_26:
        /*00b0*/ 	.word	index@(.nv.constant0.vector_equals)
        /*00b4*/ 	.short	0x0380
        /*00b6*/ 	.short	0x0030


	//----- nvinfo : EIATTR_SW_WAR
	.align		4
.L_27:
        /*00b8*/ 	.byte	0x04, 0x36
        /*00ba*/ 	.short	(.L_29 - .L_28)
.L_28:
        /*00bc*/ 	.word	0x00000008
.L_29:


//--------------------- .nv.callgraph             --------------------------
	.section	.nv.callgraph,"",@"SHT_CUDA_CALLGRAPH"
	.align	4
	.sectionentsize	8
	.align		4
        /*0000*/ 	.word	0x00000000
	.align		4
        /*0004*/ 	.word	0xffffffff
	.align		4
        /*0008*/ 	.word	0x00000000
	.align		4
        /*000c*/ 	.word	0xfffffffe
	.align		4
        /*0010*/ 	.word	0x00000000
	.align		4
        /*0014*/ 	.word	0xfffffffd
	.align		4
        /*0018*/ 	.word	0x00000000
	.align		4
        /*001c*/ 	.word	0xfffffffc


//--------------------- .text.vector_equals       --------------------------
	.section	.text.vector_equals,"ax",@progbits
	.align	128
        .global         vector_equals
        .type           vector_equals,@function
        .size           vector_equals,(.L_x_1 - vector_equals)
        .other          vector_equals,@"STO_CUDA_ENTRY STV_DEFAULT"
vector_equals:
.text.vector_equals:
[----:B------:R-:W-:Y:S01]  /*0000*/  LDC R1, c[0x0][0x37c] ;  /* 0x0000df00ff017b82 */ /* 0x000fe20000000800 */
[----:B------:R-:W0:Y:S07]  /*0010*/  S2R R3, SR_TID.X ;  /* 0x0000000000037919 */ /* 0x000e2e0000002100 */
[----:B------:R-:W0:Y:S01]  /*0020*/  S2UR UR4, SR_CTAID.X ;  /* 0x00000000000479c3 */ /* 0x000e220000002500 */
[----:B------:R-:W1:Y:S07]  /*0030*/  LDCU UR5, c[0x0][0x380] ;  /* 0x00007000ff0577ac */ /* 0x000e6e0008000800 */
[----:B------:R-:W0:Y:S02]  /*0040*/  LDC R0, c[0x0][0x360] ;  /* 0x0000d800ff007b82 */ /* 0x000e240000000800 */
[----:B0-----:R-:W-:-:S05]  /*0050*/  IMAD R0, R0, UR4, R3 ;  /* 0x0000000400007c24 */ /* 0x001fca000f8e0203 */
[----:B-1----:R-:W-:-:S13]  /*0060*/  ISETP.GE.AND P0, PT, R0, UR5, PT ;  /* 0x0000000500007c0c */ /* 0x002fda000bf06270 */
[----:B------:R-:W-:Y:S05]  /*0070*/  @P0 EXIT ;  /* 0x000000000000094d */ /* 0x000fea0003800000 */
[----:B------:R-:W0:Y:S01]  /*0080*/  LDC.64 R6, c[0x0][0x390] ;  /* 0x0000e400ff067b82 */ /* 0x000e220000000a00 */
[----:B------:R-:W1:Y:S07]  /*0090*/  LDCU.64 UR4, c[0x0][0x358] ;  /* 0x00006b00ff0477ac */ /* 0x000e6e0008000a00 */
[----:B------:R-:W2:Y:S08]  /*00a0*/  LDC.64 R8, c[0x0][0x3a0] ;  /* 0x0000e800ff087b82 */ /* 0x000eb00000000a00 */
[----:B------:R-:W3:Y:S08]  /*00b0*/  LDC.64 R2, c[0x0][0x388] ;  /* 0x0000e200ff027b82 */ /* 0x000ef00000000a00 */
[----:B------:R-:W4:Y:S01]  /*00c0*/  LDC.64 R4, c[0x0][0x398] ;  /* 0x0000e600ff047b82 */ /* 0x000f220000000a00 */
[----:B0-----:R-:W-:-:S02]  /*00d0*/  IMAD R7, R0, R7, R6 ;  /* 0x0000000700077224 */ /* 0x001fc400078e0206 */
[----:B--2---:R-:W-:Y:S02]  /*00e0*/  IMAD R9, R0, R9, R8 ;  /* 0x0000000900097224 */ /* 0x004fe400078e0208 */
[----:B---3--:R-:W-:-:S06]  /*00f0*/  IMAD.WIDE R2, R7, 0x4, R2 ;  /* 0x0000000407027825 */ /* 0x008fcc00078e0202 */
[----:B-1----:R-:W2:Y:S01]  /*0100*/  LDG.E R2, desc[UR4][R2.64] ;  /* 0x0000000402027981 */ /* 0x002ea2000c1e1900 */
[----:B----4-:R-:W-:-:S06]  /*0110*/  IMAD.WIDE R4, R9, 0x4, R4 ;  /* 0x0000000409047825 */ /* 0x010fcc00078e0204 */
[----:B------:R-:W2:Y:S02]  /*0120*/  LDG.E R5, desc[UR4][R4.64] ;  /* 0x0000000404057981 */ /* 0x000ea4000c1e1900 */
[----:B--2---:R-:W-:-:S13]  /*0130*/  FSETP.NEU.AND P0, PT, R2, R5, PT ;  /* 0x000000050200720b */ /* 0x004fda0003f0d000 */
[----:B------:R-:W-:Y:S05]  /*0140*/  @!P0 EXIT ;  /* 0x000000000000894d */ /* 0x000fea0003800000 */
[----:B------:R-:W0:Y:S02]  /*0150*/  LDC.64 R2, c[0x0][0x3a8] ;  /* 0x0000ea00ff027b82 */ /* 0x000e240000000a00 */
[----:B0-----:R-:W2:Y:S02]  /*0160*/  LDG.E R0, desc[UR4][R2.64] ;  /* 0x0000000402007981 */ /* 0x001ea4000c1e1900 */
[----:B--2---:R-:W-:-:S05]  /*0170*/  IADD3 R5, PT, PT, R0, 0x1, RZ ;  /* 0x0000000100057810 */ /* 0x004fca0007ffe0ff */
[----:B------:R-:W-:Y:S01]  /*0180*/  STG.E desc[UR4][R2.64], R5 ;  /* 0x0000000502007986 */ /* 0x000fe2000c101904 */
[----:B------:R-:W-:Y:S05]  /*0190*/  EXIT ;  /* 0x000000000000794d */ /* 0x000fea0003800000 */
.L_x_0:
[----:B------:R-:W-:-:S00]  /*01a0*/  BRA `(.L_x_0) ;  /* 0xfffffffc00fc7947 */ /* 0x000fc0000383ffff */
[----:B------:R-:W-:-:S00]  /*01b0*/  NOP ;  /* 0x0000000000007918 */ /* 0x000fc00000000000 */
        /* <DEDUP_REMOVED lines=12> */
.L_x_1:


//--------------------- .nv.shared.reserved.0     --------------------------
	.section	.nv.shared.reserved.0,"aw",@nobits
	.weak		__nv_reservedSMEM_offset_0_alias
	.size		__nv_reservedSMEM_offset_0_alias, 0, 64
	.other		__nv_reservedSMEM_offset_0_alias,@"STO_CUDA_RESERVED_SHARED STV_DEFAULT"
__nv_reservedSMEM_offset_0_alias:
	.zero		0
	.zero		64


//--------------------- .nv.constant0.vector_equals --------------------------
	.section	.nv.constant0.vector_equals,"a",@progbits
	.sectionflags	@""
	.align	4
.nv.constant0.vector_equals:
	.zero		944


//--------------------- SYMBOLS --------------------------

	.type		.nv.reservedSmem.offset0,@object
	.size		.nv.reservedSmem.offset0,0x4
